//
// Generated by NVIDIA NVVM Compiler
//
// Compiler Build ID: CL-36424714
// Cuda compilation tools, release 13.0, V13.0.88
// Based on NVVM 20.0.0
//

.version 9.0
.target sm_100
.address_size 64

	// .globl	_Z6kernelPim

.visible .entry _Z6kernelPim(
	.param .u64 .ptr .align 1 _Z6kernelPim_param_0,
	.param .u64 _Z6kernelPim_param_1
)
{
	.reg .pred 	%p<2>;
	.reg .b32 	%r<5>;
	.reg .b64 	%rd<7>;

	ld.param.u64 	%rd2, [_Z6kernelPim_param_0];
	ld.param.u64 	%rd3, [_Z6kernelPim_param_1];
	mov.u32 	%r2, %ctaid.x;
	mov.u32 	%r3, %ntid.x;
	mov.u32 	%r4, %tid.x;
	mad.lo.s32 	%r1, %r2, %r3, %r4;
	cvt.u64.u32 	%rd1, %r1;
	setp.le.u64 	%p1, %rd3, %rd1;
	@%p1 bra 	$L__BB0_2;
	cvta.to.global.u64 	%rd4, %rd2;
	shl.b64 	%rd5, %rd1, 2;
	add.s64 	%rd6, %rd4, %rd5;
	st.global.u32 	[%rd6], %r1;
$L__BB0_2:
	ret;

}


// ===== COMPILED SASS (sm_100) =====

	.target	sm_100

	.elftype	@"ET_EXEC"


//--------------------- .note.nv.tkinfo           --------------------------
	.section	.note.nv.tkinfo,"",@"SHT_NOTE"
	.sectionflags	@"SHF_NOTE_NV_TKINFO"
	.tkinfo
        /*0018*/ 	.word	0x00000002
        /*0030*/ 	.string	""
        /*0030*/ 	.string	"ptxas"
        /*0030*/ 	.string	"Cuda compilation tools, release 13.0, V13.0.88"
        /*0030*/ 	.string	"Build cuda_13.0.r13.0/compiler.36424714_0"
        /*0030*/ 	.string	"-arch sm_100 -m 64 "



//--------------------- .note.nv.cuinfo           --------------------------
	.section	.note.nv.cuinfo,"",@"SHT_NOTE"
	.sectionflags	@"SHF_NOTE_NV_CUINFO"
        /*0018*/ 	.short	0x0002
        /*001a*/ 	.short	0x0064
        /*001c*/ 	.short	0x0082
	.zero		2


//--------------------- .nv.info                  --------------------------
	.section	.nv.info,"",@"SHT_CUDA_INFO"
	.align	4


	//----- nvinfo : EIATTR_REGCOUNT
	.align		4
        /*0000*/ 	.byte	0x04, 0x2f
        /*0002*/ 	.short	(.L_1 - .L_0)
	.align		4
.L_0:
        /*0004*/ 	.word	index@(_Z6kernelPim)
        /*0008*/ 	.word	0x00000008


	//----- nvinfo : EIATTR_FRAME_SIZE
	.align		4
.L_1:
        /*000c*/ 	.byte	0x04, 0x11
        /*000e*/ 	.short	(.L_3 - .L_2)
	.align		4
.L_2:
        /*0010*/ 	.word	index@(_Z6kernelPim)
        /*0014*/ 	.word	0x00000000


	//----- nvinfo : EIATTR_MIN_STACK_SIZE
	.align		4
.L_3:
        /*0018*/ 	.byte	0x04, 0x12
        /*001a*/ 	.short	(.L_5 - .L_4)
	.align		4
.L_4:
        /*001c*/ 	.word	index@(_Z6kernelPim)
        /*0020*/ 	.word	0x00000000
.L_5:


//--------------------- .nv.compat                --------------------------
	.section	.nv.compat,"",@"SHT_CUDA_COMPAT_INFO"
	.align	4
        /*0000*/ 	.byte	0x02, 0x09, 0x00, 0x00, 0x02, 0x02, 0x01, 0x00, 0x02, 0x05, 0x05, 0x00, 0x03, 0x07, 0x01, 0x01
        /*0010*/ 	.byte	0x02, 0x03, 0x00, 0x00, 0x02, 0x06, 0x01, 0x00, 0x04, 0x0b, 0x08, 0x00, 0x09, 0x00, 0x00, 0x00
        /*0020*/ 	.byte	0x00, 0x00, 0x00, 0x00


//--------------------- .nv.info._Z6kernelPim     --------------------------
	.section	.nv.info._Z6kernelPim,"",@"SHT_CUDA_INFO"
	.sectionflags	@""
	.align	4


	//----- nvinfo : EIATTR_CUDA_API_VERSION
	.align		4
        /*0000*/ 	.byte	0x04, 0x37
        /*0002*/ 	.short	(.L_7 - .L_6)
.L_6:
        /*0004*/ 	.word	0x00000082


	//----- nvinfo : EIATTR_KPARAM_INFO
	.align		4
.L_7:
        /*0008*/ 	.byte	0x04, 0x17
        /*000a*/ 	.short	(.L_9 - .L_8)
.L_8:
        /*000c*/ 	.word	0x00000000
        /*0010*/ 	.short	0x0001
        /*0012*/ 	.short	0x0008
        /*0014*/ 	.byte	0x00, 0xf0, 0x21, 0x00


	//----- nvinfo : EIATTR_KPARAM_INFO
	.align		4
.L_9:
        /*0018*/ 	.byte	0x04, 0x17
        /*001a*/ 	.short	(.L_11 - .L_10)
.L_10:
        /*001c*/ 	.word	0x00000000
        /*0020*/ 	.short	0x0000
        /*0022*/ 	.short	0x0000
        /*0024*/ 	.byte	0x00, 0xf5, 0x21, 0x00


	//----- nvinfo : EIATTR_SPARSE_MMA_MASK
	.align		4
.L_11:
        /*0028*/ 	.byte	0x03, 0x50
        /*002a*/ 	.short	0x0000


	//----- nvinfo : EIATTR_MAXREG_COUNT
	.align		4
        /*002c*/ 	.byte	0x03, 0x1b
        /*002e*/ 	.short	0x00ff


	//----- nvinfo : EIATTR_MERCURY_ISA_VERSION
	.align		4
        /*0030*/ 	.byte	0x03, 0x5f
        /*0032*/ 	.short	0x0101


	//----- nvinfo : EIATTR_VRC_CTA_INIT_COUNT
	.align		4
        /*0034*/ 	.byte	0x02, 0x4a
	.zero		1
	.zero		1


	//----- nvinfo : EIATTR_EXIT_INSTR_OFFSETS
	.align		4
        /*0038*/ 	.byte	0x04, 0x1c
        /*003a*/ 	.short	(.L_13 - .L_12)


	//   ....[0]....
.L_12:
        /*003c*/ 	.word	0x00000080


	//   ....[1]....
        /*0040*/ 	.word	0x000000e0


	//----- nvinfo : EIATTR_CBANK_PARAM_SIZE
	.align		4
.L_13:
        /*0044*/ 	.byte	0x03, 0x19
        /*0046*/ 	.short	0x0010


	//----- nvinfo : EIATTR_PARAM_CBANK
	.align		4
        /*0048*/ 	.byte	0x04, 0x0a
        /*004a*/ 	.short	(.L_15 - .L_14)
	.align		4
.L_14:
        /*004c*/ 	.word	index@(.nv.constant0._Z6kernelPim)
        /*0050*/ 	.short	0x0380
        /*0052*/ 	.short	0x0010


	//----- nvinfo : EIATTR_SW_WAR
	.align		4
.L_15:
        /*0054*/ 	.byte	0x04, 0x36
        /*0056*/ 	.short	(.L_17 - .L_16)
.L_16:
        /*0058*/ 	.word	0x00000008
.L_17:


//--------------------- .nv.callgraph             --------------------------
	.section	.nv.callgraph,"",@"SHT_CUDA_CALLGRAPH"
	.align	4
	.sectionentsize	8
	.align		4
        /*0000*/ 	.word	0x00000000
	.align		4
        /*0004*/ 	.word	0xffffffff
	.align		4
        /*0008*/ 	.word	0x00000000
	.align		4
        /*000c*/ 	.word	0xfffffffe
	.align		4
        /*0010*/ 	.word	0x00000000
	.align		4
        /*0014*/ 	.word	0xfffffffd
	.align		4
        /*0018*/ 	.word	0x00000000
	.align		4
        /*001c*/ 	.word	0xfffffffc


//--------------------- .text._Z6kernelPim        --------------------------
	.section	.text._Z6kernelPim,"ax",@progbits
	.align	128
        .global         _Z6kernelPim
        .type           _Z6kernelPim,@function
        .size           _Z6kernelPim,(.L_x_1 - _Z6kernelPim)
        .other          _Z6kernelPim,@"STO_CUDA_ENTRY STV_DEFAULT"
_Z6kernelPim:
.text._Z6kernelPim:
[----:B------:R-:W-:Y:S01]  /*0000*/  LDC R1, c[0x0][0x37c] ;  /* 0x0000df00ff017b82 */ /* 0x000fe20000000800 */
[----:B------:R-:W0:Y:S07]  /*0010*/  S2R R0, SR_TID.X ;  /* 0x0000000000007919 */ /* 0x000e2e0000002100 */
[----:B------:R-:W0:Y:S01]  /*0020*/  S2UR UR4, SR_CTAID.X ;  /* 0x00000000000479c3 */ /* 0x000e220000002500 */
[----:B------:R-:W1:Y:S07]  /*0030*/  LDCU.64 UR6, c[0x0][0x388] ;  /* 0x00007100ff0677ac */ /* 0x000e6e0008000a00 */
[----:B------:R-:W0:Y:S02]  /*0040*/  LDC R5, c[0x0][0x360] ;  /* 0x0000d800ff057b82 */ /* 0x000e240000000800 */
[----:B0-----:R-:W-:-:S05]  /*0050*/  IMAD R5, R5, UR4, R0 ;  /* 0x0000000405057c24 */ /* 0x001fca000f8e0200 */
[----:B-1----:R-:W-:-:S04]  /*0060*/  ISETP.GE.U32.AND P0, PT, R5, UR6, PT ;  /* 0x0000000605007c0c */ /* 0x002fc8000bf06070 */
[----:B------:R-:W-:-:S13]  /*0070*/  ISETP.GE.U32.AND.EX P0, PT, RZ, UR7, PT, P0 ;  /* 0x00000007ff007c0c */ /* 0x000fda000bf06100 */
[----:B------:R-:W-:Y:S05]  /*0080*/  @P0 EXIT ;  /* 0x000000000000094d */ /* 0x000fea0003800000 */
[----:B------:R-:W0:Y:S01]  /*0090*/  LDCU.64 UR6, c[0x0][0x380] ;  /* 0x00007000ff0677ac */ /* 0x000e220008000a00 */
[----:B------:R-:W1:Y:S01]  /*00a0*/  LDCU.64 UR4, c[0x0][0x358] ;  /* 0x00006b00ff0477ac */ /* 0x000e620008000a00 */
[----:B0-----:R-:W-:-:S04]  /*00b0*/  LEA R2, P0, R5, UR6, 0x2 ;  /* 0x0000000605027c11 */ /* 0x001fc8000f8010ff */
[----:B------:R-:W-:-:S05]  /*00c0*/  LEA.HI.X R3, R5, UR7, RZ, 0x2, P0 ;  /* 0x0000000705037c11 */ /* 0x000fca00080f14ff */
[----:B-1----:R-:W-:Y:S01]  /*00d0*/  STG.E desc[UR4][R2.64], R5 ;  /* 0x0000000502007986 */ /* 0x002fe2000c101904 */
[----:B------:R-:W-:Y:S05]  /*00e0*/  EXIT ;  /* 0x000000000000794d */ /* 0x000fea0003800000 */
.L_x_0:
[----:B------:R-:W-:-:S00]  /*00f0*/  BRA `(.L_x_0) ;  /* 0xfffffffc00fc7947 */ /* 0x000fc0000383ffff */
[----:B------:R-:W-:-:S00]  /*0100*/  NOP ;  /* 0x0000000000007918 */ /* 0x000fc00000000000 */
[----:B------:R-:W-:-:S00]  /*0110*/  NOP ;  /* 0x0000000000007918 */ /* 0x000fc00000000000 */
[----:B------:R-:W-:-:S00]  /*0120*/  NOP ;  /* 0x0000000000007918 */ /* 0x000fc00000000000 */
[----:B------:R-:W-:-:S00]  /*0130*/  NOP ;  /* 0x0000000000007918 */ /* 0x000fc00000000000 */
[----:B------:R-:W-:-:S00]  /*0140*/  NOP ;  /* 0x0000000000007918 */ /* 0x000fc00000000000 */
[----:B------:R-:W-:-:S00]  /*0150*/  NOP ;  /* 0x0000000000007918 */ /* 0x000fc00000000000 */
[----:B------:R-:W-:-:S00]  /*0160*/  NOP ;  /* 0x0000000000007918 */ /* 0x000fc00000000000 */
[----:B------:R-:W-:-:S00]  /*0170*/  NOP ;  /* 0x0000000000007918 */ /* 0x000fc00000000000 */
.L_x_1:


//--------------------- .nv.shared.reserved.0     --------------------------
	.section	.nv.shared.reserved.0,"aw",@nobits
	.weak		__nv_reservedSMEM_offset_0_alias
	.size		__nv_reservedSMEM_offset_0_alias, 0, 64
	.other		__nv_reservedSMEM_offset_0_alias,@"STO_CUDA_RESERVED_SHARED STV_DEFAULT"
__nv_reservedSMEM_offset_0_alias:
	.zero		0
	.zero		64


//--------------------- .nv.constant0._Z6kernelPim --------------------------
	.section	.nv.constant0._Z6kernelPim,"a",@progbits
	.sectionflags	@""
	.align	4
.nv.constant0._Z6kernelPim:
	.zero		912


//--------------------- SYMBOLS --------------------------

	.type		.nv.reservedSmem.offset0,@object
	.size		.nv.reservedSmem.offset0,0x4
